//
// Generated by NVIDIA NVVM Compiler
//
// Compiler Build ID: CL-36424714
// Cuda compilation tools, release 13.0, V13.0.88
// Based on NVVM 20.0.0
//

.version 9.0
.target sm_100
.address_size 64

	// .globl	_Z9findPairsPjii
.extern .func  (.param .b32 func_retval0) vprintf
(
	.param .b64 vprintf_param_0,
	.param .b64 vprintf_param_1
)
;
.global .align 1 .b8 $str[7] = {37, 100, 32, 37, 100, 10};

.visible .entry _Z9findPairsPjii(
	.param .u64 .ptr .align 1 _Z9findPairsPjii_param_0,
	.param .u32 _Z9findPairsPjii_param_1,
	.param .u32 _Z9findPairsPjii_param_2
)
{
	.local .align 8 .b8 	__local_depot0[8];
	.reg .b64 	%SP;
	.reg .b64 	%SPL;
	.reg .pred 	%p<9>;
	.reg .b32 	%r<34>;
	.reg .b64 	%rd<12>;

	mov.u64 	%SPL, __local_depot0;
	cvta.local.u64 	%SP, %SPL;
	ld.param.u64 	%rd3, [_Z9findPairsPjii_param_0];
	ld.param.u32 	%r13, [_Z9findPairsPjii_param_1];
	ld.param.u32 	%r12, [_Z9findPairsPjii_param_2];
	mov.u32 	%r14, %ctaid.x;
	shl.b32 	%r15, %r14, 10;
	mov.u32 	%r16, %tid.x;
	or.b32  	%r17, %r15, %r16;
	add.s32 	%r31, %r17, 1;
	max.s32 	%r18, %r17, %r31;
	setp.ge.s32 	%p1, %r18, %r13;
	@%p1 bra 	$L__BB0_9;
	setp.lt.s32 	%p2, %r12, 1;
	@%p2 bra 	$L__BB0_9;
	cvta.to.global.u64 	%rd1, %rd3;
	add.u64 	%rd4, %SP, 0;
	add.u64 	%rd2, %SPL, 0;
	mul.lo.s32 	%r3, %r12, %r17;
	mov.u64 	%rd9, $str;
$L__BB0_3:
	mul.lo.s32 	%r5, %r31, %r12;
	mov.b32 	%r32, 0;
	mov.u32 	%r33, %r32;
$L__BB0_4:
	add.s32 	%r20, %r32, %r3;
	mul.wide.s32 	%rd5, %r20, 4;
	add.s64 	%rd6, %rd1, %rd5;
	ld.global.u32 	%r21, [%rd6];
	add.s32 	%r22, %r32, %r5;
	mul.wide.s32 	%rd7, %r22, 4;
	add.s64 	%rd8, %rd1, %rd7;
	ld.global.u32 	%r23, [%rd8];
	xor.b32  	%r24, %r23, %r21;
	setp.gt.s32 	%p3, %r24, 0;
	add.s32 	%r25, %r24, -1;
	and.b32  	%r26, %r24, %r25;
	setp.eq.s32 	%p4, %r26, 0;
	add.s32 	%r27, %r33, 1;
	selp.b32 	%r28, %r27, 2, %p4;
	selp.b32 	%r33, %r28, %r33, %p3;
	setp.gt.s32 	%p5, %r33, 1;
	@%p5 bra 	$L__BB0_8;
	add.s32 	%r32, %r32, 1;
	setp.ne.s32 	%p6, %r32, %r12;
	@%p6 bra 	$L__BB0_4;
	setp.ne.s32 	%p7, %r33, 1;
	@%p7 bra 	$L__BB0_8;
	st.local.v2.u32 	[%rd2], {%r17, %r31};
	cvta.global.u64 	%rd10, %rd9;
	{ // callseq 0, 0
	.param .b64 param0;
	st.param.b64 	[param0], %rd10;
	.param .b64 param1;
	st.param.b64 	[param1], %rd4;
	.param .b32 retval0;
	call.uni (retval0), 
	vprintf, 
	(
	param0, 
	param1
	);
	ld.param.b32 	%r29, [retval0];
	} // callseq 0
$L__BB0_8:
	add.s32 	%r31, %r31, 1;
	setp.lt.s32 	%p8, %r31, %r13;
	@%p8 bra 	$L__BB0_3;
$L__BB0_9:
	ret;

}


// ===== COMPILED SASS (sm_100) =====

	.target	sm_100

	.elftype	@"ET_EXEC"


//--------------------- .note.nv.tkinfo           --------------------------
	.section	.note.nv.tkinfo,"",@"SHT_NOTE"
	.sectionflags	@"SHF_NOTE_NV_TKINFO"
	.tkinfo
        /*0018*/ 	.word	0x00000002
        /*0030*/ 	.string	""
        /*0030*/ 	.string	"ptxas"
        /*0030*/ 	.string	"Cuda compilation tools, release 13.0, V13.0.88"
        /*0030*/ 	.string	"Build cuda_13.0.r13.0/compiler.36424714_0"
        /*0030*/ 	.string	"-arch sm_100 -m 64 "



//--------------------- .note.nv.cuinfo           --------------------------
	.section	.note.nv.cuinfo,"",@"SHT_NOTE"
	.sectionflags	@"SHF_NOTE_NV_CUINFO"
        /*0018*/ 	.short	0x0002
        /*001a*/ 	.short	0x0064
        /*001c*/ 	.short	0x0082
	.zero		2


//--------------------- .nv.info                  --------------------------
	.section	.nv.info,"",@"SHT_CUDA_INFO"
	.align	4


	//----- nvinfo : EIATTR_REGCOUNT
	.align		4
        /*0000*/ 	.byte	0x04, 0x2f
        /*0002*/ 	.short	(.L_2 - .L_1)
	.align		4
.L_1:
        /*0004*/ 	.word	index@(_Z9findPairsPjii)
        /*0008*/ 	.word	0x00000018


	//----- nvinfo : EIATTR_FRAME_SIZE
	.align		4
.L_2:
        /*000c*/ 	.byte	0x04, 0x11
        /*000e*/ 	.short	(.L_4 - .L_3)
	.align		4
.L_3:
        /*0010*/ 	.word	index@(_Z9findPairsPjii)
        /*0014*/ 	.word	0x00000008


	//----- nvinfo : EIATTR_MIN_STACK_SIZE
	.align		4
.L_4:
        /*0018*/ 	.byte	0x04, 0x12
        /*001a*/ 	.short	(.L_6 - .L_5)
	.align		4
.L_5:
        /*001c*/ 	.word	index@(_Z9findPairsPjii)
        /*0020*/ 	.word	0x00000008
.L_6:


//--------------------- .nv.compat                --------------------------
	.section	.nv.compat,"",@"SHT_CUDA_COMPAT_INFO"
	.align	4
        /*0000*/ 	.byte	0x02, 0x09, 0x00, 0x00, 0x02, 0x02, 0x01, 0x00, 0x02, 0x05, 0x05, 0x00, 0x03, 0x07, 0x01, 0x01
        /*0010*/ 	.byte	0x02, 0x03, 0x00, 0x00, 0x02, 0x06, 0x01, 0x00, 0x04, 0x0b, 0x08, 0x00, 0x09, 0x00, 0x00, 0x00
        /*0020*/ 	.byte	0x00, 0x00, 0x00, 0x00


//--------------------- .nv.info._Z9findPairsPjii --------------------------
	.section	.nv.info._Z9findPairsPjii,"",@"SHT_CUDA_INFO"
	.sectionflags	@""
	.align	4


	//----- nvinfo : EIATTR_CUDA_API_VERSION
	.align		4
        /*0000*/ 	.byte	0x04, 0x37
        /*0002*/ 	.short	(.L_8 - .L_7)
.L_7:
        /*0004*/ 	.word	0x00000082


	//----- nvinfo : EIATTR_KPARAM_INFO
	.align		4
.L_8:
        /*0008*/ 	.byte	0x04, 0x17
        /*000a*/ 	.short	(.L_10 - .L_9)
.L_9:
        /*000c*/ 	.word	0x00000000
        /*0010*/ 	.short	0x0002
        /*0012*/ 	.short	0x000c
        /*0014*/ 	.byte	0x00, 0xf0, 0x11, 0x00


	//----- nvinfo : EIATTR_KPARAM_INFO
	.align		4
.L_10:
        /*0018*/ 	.byte	0x04, 0x17
        /*001a*/ 	.short	(.L_12 - .L_11)
.L_11:
        /*001c*/ 	.word	0x00000000
        /*0020*/ 	.short	0x0001
        /*0022*/ 	.short	0x0008
        /*0024*/ 	.byte	0x00, 0xf0, 0x11, 0x00


	//----- nvinfo : EIATTR_KPARAM_INFO
	.align		4
.L_12:
        /*0028*/ 	.byte	0x04, 0x17
        /*002a*/ 	.short	(.L_14 - .L_13)
.L_13:
        /*002c*/ 	.word	0x00000000
        /*0030*/ 	.short	0x0000
        /*0032*/ 	.short	0x0000
        /*0034*/ 	.byte	0x00, 0xf5, 0x21, 0x00


	//----- nvinfo : EIATTR_SPARSE_MMA_MASK
	.align		4
.L_14:
        /*0038*/ 	.byte	0x03, 0x50
        /*003a*/ 	.short	0x0000


	//----- nvinfo : EIATTR_MAXREG_COUNT
	.align		4
        /*003c*/ 	.byte	0x03, 0x1b
        /*003e*/ 	.short	0x00ff


	//----- nvinfo : EIATTR_EXTERNS
	.align		4
        /*0040*/ 	.byte	0x04, 0x0f
        /*0042*/ 	.short	(.L_16 - .L_15)


	//   ....[0]....
	.align		4
.L_15:
        /*0044*/ 	.word	index@(vprintf)


	//----- nvinfo : EIATTR_MERCURY_ISA_VERSION
	.align		4
.L_16:
        /*0048*/ 	.byte	0x03, 0x5f
        /*004a*/ 	.short	0x0101


	//----- nvinfo : EIATTR_VRC_CTA_INIT_COUNT
	.align		4
        /*004c*/ 	.byte	0x02, 0x4a
	.zero		1
	.zero		1


	//----- nvinfo : EIATTR_SYSCALL_OFFSETS
	.align		4
        /*0050*/ 	.byte	0x04, 0x46
        /*0052*/ 	.short	(.L_18 - .L_17)


	//   ....[0]....
.L_17:
        /*0054*/ 	.word	0x000003a0


	//----- nvinfo : EIATTR_EXIT_INSTR_OFFSETS
	.align		4
.L_18:
        /*0058*/ 	.byte	0x04, 0x1c
        /*005a*/ 	.short	(.L_20 - .L_19)


	//   ....[0]....
.L_19:
        /*005c*/ 	.word	0x000000e0


	//   ....[1]....
        /*0060*/ 	.word	0x00000110


	//   ....[2]....
        /*0064*/ 	.word	0x00000400


	//----- nvinfo : EIATTR_CRS_STACK_SIZE
	.align		4
.L_20:
        /*0068*/ 	.byte	0x04, 0x1e
        /*006a*/ 	.short	(.L_22 - .L_21)
.L_21:
        /*006c*/ 	.word	0x00000000


	//----- nvinfo : EIATTR_CBANK_PARAM_SIZE
	.align		4
.L_22:
        /*0070*/ 	.byte	0x03, 0x19
        /*0072*/ 	.short	0x0010


	//----- nvinfo : EIATTR_PARAM_CBANK
	.align		4
        /*0074*/ 	.byte	0x04, 0x0a
        /*0076*/ 	.short	(.L_24 - .L_23)
	.align		4
.L_23:
        /*0078*/ 	.word	index@(.nv.constant0._Z9findPairsPjii)
        /*007c*/ 	.short	0x0380
        /*007e*/ 	.short	0x0010


	//----- nvinfo : EIATTR_SW_WAR
	.align		4
.L_24:
        /*0080*/ 	.byte	0x04, 0x36
        /*0082*/ 	.short	(.L_26 - .L_25)
.L_25:
        /*0084*/ 	.word	0x00000008
.L_26:


//--------------------- .nv.callgraph             --------------------------
	.section	.nv.callgraph,"",@"SHT_CUDA_CALLGRAPH"
	.align	4
	.sectionentsize	8
	.align		4
        /*0000*/ 	.word	0x00000000
	.align		4
        /*0004*/ 	.word	0xffffffff
	.align		4
        /*0008*/ 	.word	index@(_Z9findPairsPjii)
	.align		4
        /*000c*/ 	.word	index@(vprintf)
	.align		4
        /*0010*/ 	.word	0x00000000
	.align		4
        /*0014*/ 	.word	0xfffffffe
	.align		4
        /*0018*/ 	.word	0x00000000
	.align		4
        /*001c*/ 	.word	0xfffffffd
	.align		4
        /*0020*/ 	.word	0x00000000
	.align		4
        /*0024*/ 	.word	0xfffffffc


//--------------------- .nv.constant4             --------------------------
	.section	.nv.constant4,"a",@progbits
	.align	8
	.align		8
.nv.constant4:
        /*0000*/ 	.dword	vprintf
	.align		8
        /*0008*/ 	.dword	$str


//--------------------- .text._Z9findPairsPjii    --------------------------
	.section	.text._Z9findPairsPjii,"ax",@progbits
	.align	128
        .global         _Z9findPairsPjii
        .type           _Z9findPairsPjii,@function
        .size           _Z9findPairsPjii,(.L_x_6 - _Z9findPairsPjii)
        .other          _Z9findPairsPjii,@"STO_CUDA_ENTRY STV_DEFAULT"
_Z9findPairsPjii:
.text._Z9findPairsPjii:
[----:B------:R-:W0:Y:S01]  /*0000*/  LDC R1, c[0x0][0x37c] ;  /* 0x0000df00ff017b82 */ /* 0x000e220000000800 */
[----:B------:R-:W1:Y:S07]  /*0010*/  S2R R16, SR_TID.X ;  /* 0x0000000000107919 */ /* 0x000e6e0000002100 */
[----:B------:R-:W2:Y:S01]  /*0020*/  S2UR UR4, SR_CTAID.X ;  /* 0x00000000000479c3 */ /* 0x000ea20000002500 */
[----:B------:R-:W3:Y:S01]  /*0030*/  LDCU UR6, c[0x0][0x388] ;  /* 0x00007100ff0677ac */ /* 0x000ee20008000800 */
[----:B0-----:R-:W-:Y:S01]  /*0040*/  VIADD R1, R1, 0xfffffff8 ;  /* 0xfffffff801017836 */ /* 0x001fe20000000000 */
[----:B------:R-:W0:Y:S04]  /*0050*/  LDCU UR5, c[0x0][0x2f8] ;  /* 0x00005f00ff0577ac */ /* 0x000e280008000800 */
[----:B0-----:R-:W-:Y:S01]  /*0060*/  IADD3 R2, P1, PT, R1, UR5, RZ ;  /* 0x0000000501027c10 */ /* 0x001fe2000ff3e0ff */
[----:B--2---:R-:W-:-:S06]  /*0070*/  USHF.L.U32 UR4, UR4, 0xa, URZ ;  /* 0x0000000a04047899 */ /* 0x004fcc00080006ff */
[----:B-1----:R-:W-:-:S05]  /*0080*/  LOP3.LUT R16, R16, UR4, RZ, 0xfc, !PT ;  /* 0x0000000410107c12 */ /* 0x002fca000f8efcff */
[----:B------:R-:W0:Y:S01]  /*0090*/  LDCU UR4, c[0x0][0x2fc] ;  /* 0x00005f80ff0477ac */ /* 0x000e220008000800 */
[----:B------:R-:W-:-:S05]  /*00a0*/  VIADD R17, R16, 0x1 ;  /* 0x0000000110117836 */ /* 0x000fca0000000000 */
[----:B------:R-:W-:-:S04]  /*00b0*/  VIMNMX R0, PT, PT, R16, R17, !PT ;  /* 0x0000001110007248 */ /* 0x000fc80007fe0100 */
[----:B---3--:R-:W-:Y:S01]  /*00c0*/  ISETP.GE.AND P0, PT, R0, UR6, PT ;  /* 0x0000000600007c0c */ /* 0x008fe2000bf06270 */
[----:B0-----:R-:W-:-:S12]  /*00d0*/  IMAD.X R18, RZ, RZ, UR4, P1 ;  /* 0x00000004ff127e24 */ /* 0x001fd800088e06ff */
[----:B------:R-:W-:Y:S05]  /*00e0*/  @P0 EXIT ;  /* 0x000000000000094d */ /* 0x000fea0003800000 */
[----:B------:R-:W0:Y:S02]  /*00f0*/  LDC R0, c[0x0][0x38c] ;  /* 0x0000e300ff007b82 */ /* 0x000e240000000800 */
[----:B0-----:R-:W-:-:S13]  /*0100*/  ISETP.GE.AND P0, PT, R0, 0x1, PT ;  /* 0x000000010000780c */ /* 0x001fda0003f06270 */
[----:B------:R-:W-:Y:S05]  /*0110*/  @!P0 EXIT ;  /* 0x000000000000894d */ /* 0x000fea0003800000 */
[----:B------:R-:W0:Y:S02]  /*0120*/  LDCU.64 UR36, c[0x0][0x358] ;  /* 0x00006b00ff2477ac */ /* 0x000e240008000a00 */
.L_x_4:
[----:B------:R-:W1:Y:S01]  /*0130*/  LDC R13, c[0x0][0x38c] ;  /* 0x0000e300ff0d7b82 */ /* 0x000e620000000800 */
[----:B------:R-:W-:Y:S04]  /*0140*/  BSSY.RECONVERGENT B7, `(.L_x_0) ;  /* 0x0000027000077945 */ /* 0x000fe80003800200 */
[----:B------:R-:W-:Y:S01]  /*0150*/  BSSY.RELIABLE B6, `(.L_x_1) ;  /* 0x000001b000067945 */ /* 0x000fe20003800100 */
[----:B------:R-:W-:Y:S02]  /*0160*/  IMAD.MOV.U32 R0, RZ, RZ, RZ ;  /* 0x000000ffff007224 */ /* 0x000fe400078e00ff */
[----:B------:R-:W-:Y:S01]  /*0170*/  IMAD.MOV.U32 R3, RZ, RZ, RZ ;  /* 0x000000ffff037224 */ /* 0x000fe200078e00ff */
[----:B------:R-:W2:Y:S06]  /*0180*/  LDC.64 R4, c[0x0][0x380] ;  /* 0x0000e000ff047b82 */ /* 0x000eac0000000a00 */
.L_x_3:
[-CC-:B-1----:R-:W-:Y:S02]  /*0190*/  IMAD R7, R16, R13.reuse, R0.reuse ;  /* 0x0000000d10077224 */ /* 0x182fe400078e0200 */
[----:B------:R-:W-:Y:S02]  /*01a0*/  IMAD R9, R17, R13, R0 ;  /* 0x0000000d11097224 */ /* 0x000fe400078e0200 */
[----:B--2---:R-:W-:-:S04]  /*01b0*/  IMAD.WIDE R6, R7, 0x4, R4 ;  /* 0x0000000407067825 */ /* 0x004fc800078e0204 */
[----:B------:R-:W-:Y:S02]  /*01c0*/  IMAD.WIDE R8, R9, 0x4, R4 ;  /* 0x0000000409087825 */ /* 0x000fe400078e0204 */
[----:B0-----:R-:W2:Y:S04]  /*01d0*/  LDG.E R6, desc[UR36][R6.64] ;  /* 0x0000002406067981 */ /* 0x001ea8000c1e1900 */
[----:B------:R-:W2:Y:S01]  /*01e0*/  LDG.E R9, desc[UR36][R8.64] ;  /* 0x0000002408097981 */ /* 0x000ea2000c1e1900 */
[----:B------:R-:W-:-:S05]  /*01f0*/  MOV R12, R3 ;  /* 0x00000003000c7202 */ /* 0x000fca0000000f00 */
[----:B------:R-:W-:Y:S01]  /*0200*/  VIADD R11, R12, 0x1 ;  /* 0x000000010c0b7836 */ /* 0x000fe20000000000 */
[----:B--2---:R-:W-:-:S04]  /*0210*/  LOP3.LUT R10, R9, R6, RZ, 0x3c, !PT ;  /* 0x00000006090a7212 */ /* 0x004fc800078e3cff */
[C---:B------:R-:W-:Y:S01]  /*0220*/  ISETP.GT.AND P0, PT, R10.reuse, RZ, PT ;  /* 0x000000ff0a00720c */ /* 0x040fe20003f04270 */
[----:B------:R-:W-:-:S05]  /*0230*/  VIADD R3, R10, 0xffffffff ;  /* 0xffffffff0a037836 */ /* 0x000fca0000000000 */
[----:B------:R-:W-:-:S07]  /*0240*/  LOP3.LUT P1, RZ, R10, R3, RZ, 0xc0, !PT ;  /* 0x000000030aff7212 */ /* 0x000fce000782c0ff */
[----:B------:R-:W-:-:S04]  /*0250*/  @P0 SEL R12, R11, 0x2, !P1 ;  /* 0x000000020b0c0807 */ /* 0x000fc80004800000 */
[----:B------:R-:W-:-:S13]  /*0260*/  ISETP.GT.AND P0, PT, R12, 0x1, PT ;  /* 0x000000010c00780c */ /* 0x000fda0003f04270 */
[----:B------:R-:W-:Y:S05]  /*0270*/  @P0 BREAK.RELIABLE B6 ;  /* 0x0000000000060942 */ /* 0x000fea0003800100 */
[----:B------:R-:W-:Y:S05]  /*0280*/  @P0 BRA `(.L_x_2) ;  /* 0x0000000000480947 */ /* 0x000fea0003800000 */
[----:B------:R-:W-:Y:S01]  /*0290*/  VIADD R0, R0, 0x1 ;  /* 0x0000000100007836 */ /* 0x000fe20000000000 */
[----:B------:R-:W-:-:S04]  /*02a0*/  MOV R3, R12 ;  /* 0x0000000c00037202 */ /* 0x000fc80000000f00 */
[----:B------:R-:W-:-:S13]  /*02b0*/  ISETP.NE.AND P0, PT, R0, R13, PT ;  /* 0x0000000d0000720c */ /* 0x000fda0003f05270 */
[----:B------:R-:W-:Y:S05]  /*02c0*/  @P0 BRA `(.L_x_3) ;  /* 0xfffffffc00b00947 */ /* 0x000fea000383ffff */
[----:B------:R-:W-:-:S13]  /*02d0*/  ISETP.NE.AND P0, PT, R3, 0x1, PT ;  /* 0x000000010300780c */ /* 0x000fda0003f05270 */
[----:B------:R-:W-:Y:S05]  /*02e0*/  @P0 BREAK.RELIABLE B6 ;  /* 0x0000000000060942 */ /* 0x000fea0003800100 */
[----:B------:R-:W-:Y:S05]  /*02f0*/  @P0 BRA `(.L_x_2) ;  /* 0x00000000002c0947 */ /* 0x000fea0003800000 */
[----:B------:R-:W-:Y:S05]  /*0300*/  BSYNC.RELIABLE B6 ;  /* 0x0000000000067941 */ /* 0x000fea0003800100 */
.L_x_1:
[----:B------:R-:W-:Y:S01]  /*0310*/  MOV R0, 0x0 ;  /* 0x0000000000007802 */ /* 0x000fe20000000f00 */
[----:B------:R0:W-:Y:S01]  /*0320*/  STL.64 [R1], R16 ;  /* 0x0000001001007387 */ /* 0x0001e20000100a00 */
[----:B------:R-:W1:Y:S01]  /*0330*/  LDCU.64 UR4, c[0x4][0x8] ;  /* 0x01000100ff0477ac */ /* 0x000e620008000a00 */
[----:B------:R-:W-:Y:S01]  /*0340*/  IMAD.MOV.U32 R6, RZ, RZ, R2 ;  /* 0x000000ffff067224 */ /* 0x000fe200078e0002 */
[----:B------:R0:W2:Y:S01]  /*0350*/  LDC.64 R8, c[0x4][R0] ;  /* 0x0100000000087b82 */ /* 0x0000a20000000a00 */
[----:B------:R-:W-:Y:S01]  /*0360*/  MOV R7, R18 ;  /* 0x0000001200077202 */ /* 0x000fe20000000f00 */
[----:B-1----:R-:W-:Y:S02]  /*0370*/  IMAD.U32 R4, RZ, RZ, UR4 ;  /* 0x00000004ff047e24 */ /* 0x002fe4000f8e00ff */
[----:B0-----:R-:W-:-:S07]  /*0380*/  IMAD.U32 R5, RZ, RZ, UR5 ;  /* 0x00000005ff057e24 */ /* 0x001fce000f8e00ff */
[----:B------:R-:W-:-:S07]  /*0390*/  LEPC R20, `(.L_x_2) ;  /* 0x000000001014794e */ /* 0x000fce0000000000 */
[----:B--2---:R-:W-:Y:S05]  /*03a0*/  CALL.ABS.NOINC R8 ;  /* 0x0000000008007343 */ /* 0x004fea0003c00000 */
.L_x_2:
[----:B------:R-:W-:Y:S05]  /*03b0*/  BSYNC.RECONVERGENT B7 ;  /* 0x0000000000077941 */ /* 0x000fea0003800200 */
.L_x_0:
[----:B------:R-:W0:Y:S01]  /*03c0*/  LDCU UR4, c[0x0][0x388] ;  /* 0x00007100ff0477ac */ /* 0x000e220008000800 */
[----:B------:R-:W-:-:S05]  /*03d0*/  VIADD R17, R17, 0x1 ;  /* 0x0000000111117836 */ /* 0x000fca0000000000 */
[----:B0-----:R-:W-:-:S13]  /*03e0*/  ISETP.GE.AND P0, PT, R17, UR4, PT ;  /* 0x0000000411007c0c */ /* 0x001fda000bf06270 */
[----:B------:R-:W-:Y:S05]  /*03f0*/  @!P0 BRA `(.L_x_4) ;  /* 0xfffffffc004c8947 */ /* 0x000fea000383ffff */
[----:B------:R-:W-:Y:S05]  /*0400*/  EXIT ;  /* 0x000000000000794d */ /* 0x000fea0003800000 */
.L_x_5:
[----:B------:R-:W-:-:S00]  /*0410*/  BRA `(.L_x_5) ;  /* 0xfffffffc00fc7947 */ /* 0x000fc0000383ffff */
[----:B------:R-:W-:-:S00]  /*0420*/  NOP ;  /* 0x0000000000007918 */ /* 0x000fc00000000000 */
        /* <DEDUP_REMOVED lines=13> */
.L_x_6:


//--------------------- .nv.global.init           --------------------------
	.section	.nv.global.init,"aw",@progbits
.nv.global.init:
	.type		$str,@object
	.size		$str,(.L_0 - $str)
$str:
        /*0000*/ 	.byte	0x25, 0x64, 0x20, 0x25, 0x64, 0x0a, 0x00
.L_0:


//--------------------- .nv.shared.reserved.0     --------------------------
	.section	.nv.shared.reserved.0,"aw",@nobits
	.weak		__nv_reservedSMEM_offset_0_alias
	.size		__nv_reservedSMEM_offset_0_alias, 0, 64
	.other		__nv_reservedSMEM_offset_0_alias,@"STO_CUDA_RESERVED_SHARED STV_DEFAULT"
__nv_reservedSMEM_offset_0_alias:
	.zero		0
	.zero		64


//--------------------- .nv.constant0._Z9findPairsPjii --------------------------
	.section	.nv.constant0._Z9findPairsPjii,"a",@progbits
	.sectionflags	@""
	.align	4
.nv.constant0._Z9findPairsPjii:
	.zero		912


//--------------------- SYMBOLS --------------------------

	.type		.nv.reservedSmem.offset0,@object
	.size		.nv.reservedSmem.offset0,0x4
	.type		vprintf,@function
